//
// Generated by NVIDIA NVVM Compiler
//
// Compiler Build ID: CL-36424714
// Cuda compilation tools, release 13.0, V13.0.88
// Based on NVVM 20.0.0
//

.version 9.0
.target sm_100
.address_size 64

	// .globl	kernel_A

.visible .entry kernel_A(
	.param .u64 .ptr .align 1 kernel_A_param_0
)
{
	.reg .b32 	%r<5>;
	.reg .b64 	%rd<5>;

	ld.param.u64 	%rd1, [kernel_A_param_0];
	cvta.to.global.u64 	%rd2, %rd1;
	mov.u32 	%r1, %ctaid.x;
	mov.u32 	%r2, %ntid.x;
	mov.u32 	%r3, %tid.x;
	mad.lo.s32 	%r4, %r1, %r2, %r3;
	mul.wide.u32 	%rd3, %r4, 4;
	add.s64 	%rd4, %rd2, %rd3;
	st.global.u32 	[%rd4], %r4;
	ret;

}
	// .globl	kernel_B
.visible .entry kernel_B(
	.param .u64 .ptr .align 1 kernel_B_param_0,
	.param .u64 .ptr .align 1 kernel_B_param_1
)
{
	.reg .b32 	%r<7>;
	.reg .b64 	%rd<8>;

	ld.param.u64 	%rd1, [kernel_B_param_0];
	ld.param.u64 	%rd2, [kernel_B_param_1];
	cvta.to.global.u64 	%rd3, %rd2;
	cvta.to.global.u64 	%rd4, %rd1;
	mov.u32 	%r1, %ctaid.x;
	mov.u32 	%r2, %ntid.x;
	mov.u32 	%r3, %tid.x;
	mad.lo.s32 	%r4, %r1, %r2, %r3;
	mul.wide.u32 	%rd5, %r4, 4;
	add.s64 	%rd6, %rd4, %rd5;
	ld.global.u32 	%r5, [%rd6];
	mul.lo.s32 	%r6, %r5, 10;
	add.s64 	%rd7, %rd3, %rd5;
	st.global.u32 	[%rd7], %r6;
	ret;

}
	// .globl	kernel_C
.visible .entry kernel_C(
	.param .u64 .ptr .align 1 kernel_C_param_0
)
{
	.reg .b32 	%r<7>;
	.reg .b64 	%rd<5>;

	ld.param.u64 	%rd1, [kernel_C_param_0];
	cvta.to.global.u64 	%rd2, %rd1;
	mov.u32 	%r1, %ctaid.x;
	mov.u32 	%r2, %ntid.x;
	mov.u32 	%r3, %tid.x;
	mad.lo.s32 	%r4, %r1, %r2, %r3;
	mul.wide.u32 	%rd3, %r4, 4;
	add.s64 	%rd4, %rd2, %rd3;
	ld.global.u32 	%r5, [%rd4];
	shl.b32 	%r6, %r5, 1;
	st.global.u32 	[%rd4], %r6;
	ret;

}


// ===== COMPILED SASS (sm_100) =====

	.target	sm_100

	.elftype	@"ET_EXEC"


//--------------------- .note.nv.tkinfo           --------------------------
	.section	.note.nv.tkinfo,"",@"SHT_NOTE"
	.sectionflags	@"SHF_NOTE_NV_TKINFO"
	.tkinfo
        /*0018*/ 	.word	0x00000002
        /*0030*/ 	.string	""
        /*0030*/ 	.string	"ptxas"
        /*0030*/ 	.string	"Cuda compilation tools, release 13.0, V13.0.88"
        /*0030*/ 	.string	"Build cuda_13.0.r13.0/compiler.36424714_0"
        /*0030*/ 	.string	"-arch sm_100 -m 64 "



//--------------------- .note.nv.cuinfo           --------------------------
	.section	.note.nv.cuinfo,"",@"SHT_NOTE"
	.sectionflags	@"SHF_NOTE_NV_CUINFO"
        /*0018*/ 	.short	0x0002
        /*001a*/ 	.short	0x0064
        /*001c*/ 	.short	0x0082
	.zero		2


//--------------------- .nv.info                  --------------------------
	.section	.nv.info,"",@"SHT_CUDA_INFO"
	.align	4


	//----- nvinfo : EIATTR_REGCOUNT
	.align		4
        /*0000*/ 	.byte	0x04, 0x2f
        /*0002*/ 	.short	(.L_1 - .L_0)
	.align		4
.L_0:
        /*0004*/ 	.word	index@(kernel_A)
        /*0008*/ 	.word	0x00000008


	//----- nvinfo : EIATTR_FRAME_SIZE
	.align		4
.L_1:
        /*000c*/ 	.byte	0x04, 0x11
        /*000e*/ 	.short	(.L_3 - .L_2)
	.align		4
.L_2:
        /*0010*/ 	.word	index@(kernel_A)
        /*0014*/ 	.word	0x00000000


	//----- nvinfo : EIATTR_REGCOUNT
	.align		4
.L_3:
        /*0018*/ 	.byte	0x04, 0x2f
        /*001a*/ 	.short	(.L_5 - .L_4)
	.align		4
.L_4:
        /*001c*/ 	.word	index@(kernel_B)
        /*0020*/ 	.word	0x0000000a


	//----- nvinfo : EIATTR_FRAME_SIZE
	.align		4
.L_5:
        /*0024*/ 	.byte	0x04, 0x11
        /*0026*/ 	.short	(.L_7 - .L_6)
	.align		4
.L_6:
        /*0028*/ 	.word	index@(kernel_B)
        /*002c*/ 	.word	0x00000000


	//----- nvinfo : EIATTR_REGCOUNT
	.align		4
.L_7:
        /*0030*/ 	.byte	0x04, 0x2f
        /*0032*/ 	.short	(.L_9 - .L_8)
	.align		4
.L_8:
        /*0034*/ 	.word	index@(kernel_C)
        /*0038*/ 	.word	0x00000008


	//----- nvinfo : EIATTR_FRAME_SIZE
	.align		4
.L_9:
        /*003c*/ 	.byte	0x04, 0x11
        /*003e*/ 	.short	(.L_11 - .L_10)
	.align		4
.L_10:
        /*0040*/ 	.word	index@(kernel_C)
        /*0044*/ 	.word	0x00000000


	//----- nvinfo : EIATTR_MIN_STACK_SIZE
	.align		4
.L_11:
        /*0048*/ 	.byte	0x04, 0x12
        /*004a*/ 	.short	(.L_13 - .L_12)
	.align		4
.L_12:
        /*004c*/ 	.word	index@(kernel_C)
        /*0050*/ 	.word	0x00000000


	//----- nvinfo : EIATTR_MIN_STACK_SIZE
	.align		4
.L_13:
        /*0054*/ 	.byte	0x04, 0x12
        /*0056*/ 	.short	(.L_15 - .L_14)
	.align		4
.L_14:
        /*0058*/ 	.word	index@(kernel_B)
        /*005c*/ 	.word	0x00000000


	//----- nvinfo : EIATTR_MIN_STACK_SIZE
	.align		4
.L_15:
        /*0060*/ 	.byte	0x04, 0x12
        /*0062*/ 	.short	(.L_17 - .L_16)
	.align		4
.L_16:
        /*0064*/ 	.word	index@(kernel_A)
        /*0068*/ 	.word	0x00000000
.L_17:


//--------------------- .nv.compat                --------------------------
	.section	.nv.compat,"",@"SHT_CUDA_COMPAT_INFO"
	.align	4
        /*0000*/ 	.byte	0x02, 0x09, 0x00, 0x00, 0x02, 0x02, 0x01, 0x00, 0x02, 0x05, 0x05, 0x00, 0x03, 0x07, 0x01, 0x01
        /*0010*/ 	.byte	0x02, 0x03, 0x00, 0x00, 0x02, 0x06, 0x01, 0x00, 0x04, 0x0b, 0x08, 0x00, 0x09, 0x00, 0x00, 0x00
        /*0020*/ 	.byte	0x00, 0x00, 0x00, 0x00


//--------------------- .nv.info.kernel_C         --------------------------
	.section	.nv.info.kernel_C,"",@"SHT_CUDA_INFO"
	.sectionflags	@""
	.align	4


	//----- nvinfo : EIATTR_CUDA_API_VERSION
	.align		4
        /*0000*/ 	.byte	0x04, 0x37
        /*0002*/ 	.short	(.L_19 - .L_18)
.L_18:
        /*0004*/ 	.word	0x00000082


	//----- nvinfo : EIATTR_KPARAM_INFO
	.align		4
.L_19:
        /*0008*/ 	.byte	0x04, 0x17
        /*000a*/ 	.short	(.L_21 - .L_20)
.L_20:
        /*000c*/ 	.word	0x00000000
        /*0010*/ 	.short	0x0000
        /*0012*/ 	.short	0x0000
        /*0014*/ 	.byte	0x00, 0xf5, 0x21, 0x00


	//----- nvinfo : EIATTR_SPARSE_MMA_MASK
	.align		4
.L_21:
        /*0018*/ 	.byte	0x03, 0x50
        /*001a*/ 	.short	0x0000


	//----- nvinfo : EIATTR_MAXREG_COUNT
	.align		4
        /*001c*/ 	.byte	0x03, 0x1b
        /*001e*/ 	.short	0x00ff


	//----- nvinfo : EIATTR_MERCURY_ISA_VERSION
	.align		4
        /*0020*/ 	.byte	0x03, 0x5f
        /*0022*/ 	.short	0x0101


	//----- nvinfo : EIATTR_VRC_CTA_INIT_COUNT
	.align		4
        /*0024*/ 	.byte	0x02, 0x4a
	.zero		1
	.zero		1


	//----- nvinfo : EIATTR_EXIT_INSTR_OFFSETS
	.align		4
        /*0028*/ 	.byte	0x04, 0x1c
        /*002a*/ 	.short	(.L_23 - .L_22)


	//   ....[0]....
.L_22:
        /*002c*/ 	.word	0x000000b0


	//----- nvinfo : EIATTR_CBANK_PARAM_SIZE
	.align		4
.L_23:
        /*0030*/ 	.byte	0x03, 0x19
        /*0032*/ 	.short	0x0008


	//----- nvinfo : EIATTR_PARAM_CBANK
	.align		4
        /*0034*/ 	.byte	0x04, 0x0a
        /*0036*/ 	.short	(.L_25 - .L_24)
	.align		4
.L_24:
        /*0038*/ 	.word	index@(.nv.constant0.kernel_C)
        /*003c*/ 	.short	0x0380
        /*003e*/ 	.short	0x0008


	//----- nvinfo : EIATTR_SW_WAR
	.align		4
.L_25:
        /*0040*/ 	.byte	0x04, 0x36
        /*0042*/ 	.short	(.L_27 - .L_26)
.L_26:
        /*0044*/ 	.word	0x00000008
.L_27:


//--------------------- .nv.info.kernel_B         --------------------------
	.section	.nv.info.kernel_B,"",@"SHT_CUDA_INFO"
	.sectionflags	@""
	.align	4


	//----- nvinfo : EIATTR_CUDA_API_VERSION
	.align		4
        /*0000*/ 	.byte	0x04, 0x37
        /*0002*/ 	.short	(.L_29 - .L_28)
.L_28:
        /*0004*/ 	.word	0x00000082


	//----- nvinfo : EIATTR_KPARAM_INFO
	.align		4
.L_29:
        /*0008*/ 	.byte	0x04, 0x17
        /*000a*/ 	.short	(.L_31 - .L_30)
.L_30:
        /*000c*/ 	.word	0x00000000
        /*0010*/ 	.short	0x0001
        /*0012*/ 	.short	0x0008
        /*0014*/ 	.byte	0x00, 0xf5, 0x21, 0x00


	//----- nvinfo : EIATTR_KPARAM_INFO
	.align		4
.L_31:
        /*0018*/ 	.byte	0x04, 0x17
        /*001a*/ 	.short	(.L_33 - .L_32)
.L_32:
        /*001c*/ 	.word	0x00000000
        /*0020*/ 	.short	0x0000
        /*0022*/ 	.short	0x0000
        /*0024*/ 	.byte	0x00, 0xf5, 0x21, 0x00


	//----- nvinfo : EIATTR_SPARSE_MMA_MASK
	.align		4
.L_33:
        /*0028*/ 	.byte	0x03, 0x50
        /*002a*/ 	.short	0x0000


	//----- nvinfo : EIATTR_MAXREG_COUNT
	.align		4
        /*002c*/ 	.byte	0x03, 0x1b
        /*002e*/ 	.short	0x00ff


	//----- nvinfo : EIATTR_MERCURY_ISA_VERSION
	.align		4
        /*0030*/ 	.byte	0x03, 0x5f
        /*0032*/ 	.short	0x0101


	//----- nvinfo : EIATTR_VRC_CTA_INIT_COUNT
	.align		4
        /*0034*/ 	.byte	0x02, 0x4a
	.zero		1
	.zero		1


	//----- nvinfo : EIATTR_EXIT_INSTR_OFFSETS
	.align		4
        /*0038*/ 	.byte	0x04, 0x1c
        /*003a*/ 	.short	(.L_35 - .L_34)


	//   ....[0]....
.L_34:
        /*003c*/ 	.word	0x000000d0


	//----- nvinfo : EIATTR_CBANK_PARAM_SIZE
	.align		4
.L_35:
        /*0040*/ 	.byte	0x03, 0x19
        /*0042*/ 	.short	0x0010


	//----- nvinfo : EIATTR_PARAM_CBANK
	.align		4
        /*0044*/ 	.byte	0x04, 0x0a
        /*0046*/ 	.short	(.L_37 - .L_36)
	.align		4
.L_36:
        /*0048*/ 	.word	index@(.nv.constant0.kernel_B)
        /*004c*/ 	.short	0x0380
        /*004e*/ 	.short	0x0010


	//----- nvinfo : EIATTR_SW_WAR
	.align		4
.L_37:
        /*0050*/ 	.byte	0x04, 0x36
        /*0052*/ 	.short	(.L_39 - .L_38)
.L_38:
        /*0054*/ 	.word	0x00000008
.L_39:


//--------------------- .nv.info.kernel_A         --------------------------
	.section	.nv.info.kernel_A,"",@"SHT_CUDA_INFO"
	.sectionflags	@""
	.align	4


	//----- nvinfo : EIATTR_CUDA_API_VERSION
	.align		4
        /*0000*/ 	.byte	0x04, 0x37
        /*0002*/ 	.short	(.L_41 - .L_40)
.L_40:
        /*0004*/ 	.word	0x00000082


	//----- nvinfo : EIATTR_KPARAM_INFO
	.align		4
.L_41:
        /*0008*/ 	.byte	0x04, 0x17
        /*000a*/ 	.short	(.L_43 - .L_42)
.L_42:
        /*000c*/ 	.word	0x00000000
        /*0010*/ 	.short	0x0000
        /*0012*/ 	.short	0x0000
        /*0014*/ 	.byte	0x00, 0xf5, 0x21, 0x00


	//----- nvinfo : EIATTR_SPARSE_MMA_MASK
	.align		4
.L_43:
        /*0018*/ 	.byte	0x03, 0x50
        /*001a*/ 	.short	0x0000


	//----- nvinfo : EIATTR_MAXREG_COUNT
	.align		4
        /*001c*/ 	.byte	0x03, 0x1b
        /*001e*/ 	.short	0x00ff


	//----- nvinfo : EIATTR_MERCURY_ISA_VERSION
	.align		4
        /*0020*/ 	.byte	0x03, 0x5f
        /*0022*/ 	.short	0x0101


	//----- nvinfo : EIATTR_VRC_CTA_INIT_COUNT
	.align		4
        /*0024*/ 	.byte	0x02, 0x4a
	.zero		1
	.zero		1


	//----- nvinfo : EIATTR_EXIT_INSTR_OFFSETS
	.align		4
        /*0028*/ 	.byte	0x04, 0x1c
        /*002a*/ 	.short	(.L_45 - .L_44)


	//   ....[0]....
.L_44:
        /*002c*/ 	.word	0x00000090


	//----- nvinfo : EIATTR_CBANK_PARAM_SIZE
	.align		4
.L_45:
        /*0030*/ 	.byte	0x03, 0x19
        /*0032*/ 	.short	0x0008


	//----- nvinfo : EIATTR_PARAM_CBANK
	.align		4
        /*0034*/ 	.byte	0x04, 0x0a
        /*0036*/ 	.short	(.L_47 - .L_46)
	.align		4
.L_46:
        /*0038*/ 	.word	index@(.nv.constant0.kernel_A)
        /*003c*/ 	.short	0x0380
        /*003e*/ 	.short	0x0008


	//----- nvinfo : EIATTR_SW_WAR
	.align		4
.L_47:
        /*0040*/ 	.byte	0x04, 0x36
        /*0042*/ 	.short	(.L_49 - .L_48)
.L_48:
        /*0044*/ 	.word	0x00000008
.L_49:


//--------------------- .nv.callgraph             --------------------------
	.section	.nv.callgraph,"",@"SHT_CUDA_CALLGRAPH"
	.align	4
	.sectionentsize	8
	.align		4
        /*0000*/ 	.word	0x00000000
	.align		4
        /*0004*/ 	.word	0xffffffff
	.align		4
        /*0008*/ 	.word	0x00000000
	.align		4
        /*000c*/ 	.word	0xfffffffe
	.align		4
        /*0010*/ 	.word	0x00000000
	.align		4
        /*0014*/ 	.word	0xfffffffd
	.align		4
        /*0018*/ 	.word	0x00000000
	.align		4
        /*001c*/ 	.word	0xfffffffc


//--------------------- .text.kernel_C            --------------------------
	.section	.text.kernel_C,"ax",@progbits
	.align	128
        .global         kernel_C
        .type           kernel_C,@function
        .size           kernel_C,(.L_x_3 - kernel_C)
        .other          kernel_C,@"STO_CUDA_ENTRY STV_DEFAULT"
kernel_C:
.text.kernel_C:
[----:B------:R-:W-:Y:S01]  /*0000*/  LDC R1, c[0x0][0x37c] ;  /* 0x0000df00ff017b82 */ /* 0x000fe20000000800 */
[----:B------:R-:W0:Y:S07]  /*0010*/  S2R R0, SR_TID.X ;  /* 0x0000000000007919 */ /* 0x000e2e0000002100 */
[----:B------:R-:W0:Y:S01]  /*0020*/  S2UR UR6, SR_CTAID.X ;  /* 0x00000000000679c3 */ /* 0x000e220000002500 */
[----:B------:R-:W1:Y:S07]  /*0030*/  LDCU.64 UR4, c[0x0][0x358] ;  /* 0x00006b00ff0477ac */ /* 0x000e6e0008000a00 */
[----:B------:R-:W0:Y:S08]  /*0040*/  LDC R5, c[0x0][0x360] ;  /* 0x0000d800ff057b82 */ /* 0x000e300000000800 */
[----:B------:R-:W2:Y:S01]  /*0050*/  LDC.64 R2, c[0x0][0x380] ;  /* 0x0000e000ff027b82 */ /* 0x000ea20000000a00 */
[----:B0-----:R-:W-:-:S04]  /*0060*/  IMAD R5, R5, UR6, R0 ;  /* 0x0000000605057c24 */ /* 0x001fc8000f8e0200 */
[----:B--2---:R-:W-:-:S05]  /*0070*/  IMAD.WIDE.U32 R2, R5, 0x4, R2 ;  /* 0x0000000405027825 */ /* 0x004fca00078e0002 */
[----:B-1----:R-:W2:Y:S02]  /*0080*/  LDG.E R0, desc[UR4][R2.64] ;  /* 0x0000000402007981 */ /* 0x002ea4000c1e1900 */
[----:B--2---:R-:W-:-:S05]  /*0090*/  SHF.L.U32 R5, R0, 0x1, RZ ;  /* 0x0000000100057819 */ /* 0x004fca00000006ff */
[----:B------:R-:W-:Y:S01]  /*00a0*/  STG.E desc[UR4][R2.64], R5 ;  /* 0x0000000502007986 */ /* 0x000fe2000c101904 */
[----:B------:R-:W-:Y:S05]  /*00b0*/  EXIT ;  /* 0x000000000000794d */ /* 0x000fea0003800000 */
.L_x_0:
[----:B------:R-:W-:-:S00]  /*00c0*/  BRA `(.L_x_0) ;  /* 0xfffffffc00fc7947 */ /* 0x000fc0000383ffff */
[----:B------:R-:W-:-:S00]  /*00d0*/  NOP ;  /* 0x0000000000007918 */ /* 0x000fc00000000000 */
        /* <DEDUP_REMOVED lines=10> */
.L_x_3:


//--------------------- .text.kernel_B            --------------------------
	.section	.text.kernel_B,"ax",@progbits
	.align	128
        .global         kernel_B
        .type           kernel_B,@function
        .size           kernel_B,(.L_x_4 - kernel_B)
        .other          kernel_B,@"STO_CUDA_ENTRY STV_DEFAULT"
kernel_B:
.text.kernel_B:
[----:B------:R-:W-:Y:S01]  /*0000*/  LDC R1, c[0x0][0x37c] ;  /* 0x0000df00ff017b82 */ /* 0x000fe20000000800 */
[----:B------:R-:W0:Y:S07]  /*0010*/  S2R R0, SR_TID.X ;  /* 0x0000000000007919 */ /* 0x000e2e0000002100 */
[----:B------:R-:W0:Y:S01]  /*0020*/  S2UR UR6, SR_CTAID.X ;  /* 0x00000000000679c3 */ /* 0x000e220000002500 */
[----:B------:R-:W1:Y:S07]  /*0030*/  LDCU.64 UR4, c[0x0][0x358] ;  /* 0x00006b00ff0477ac */ /* 0x000e6e0008000a00 */
[----:B------:R-:W0:Y:S08]  /*0040*/  LDC R7, c[0x0][0x360] ;  /* 0x0000d800ff077b82 */ /* 0x000e300000000800 */
[----:B------:R-:W2:Y:S08]  /*0050*/  LDC.64 R2, c[0x0][0x380] ;  /* 0x0000e000ff027b82 */ /* 0x000eb00000000a00 */
[----:B------:R-:W3:Y:S01]  /*0060*/  LDC.64 R4, c[0x0][0x388] ;  /* 0x0000e200ff047b82 */ /* 0x000ee20000000a00 */
[----:B0-----:R-:W-:-:S04]  /*0070*/  IMAD R7, R7, UR6, R0 ;  /* 0x0000000607077c24 */ /* 0x001fc8000f8e0200 */
[----:B--2---:R-:W-:-:S06]  /*0080*/  IMAD.WIDE.U32 R2, R7, 0x4, R2 ;  /* 0x0000000407027825 */ /* 0x004fcc00078e0002 */
[----:B-1----:R-:W2:Y:S01]  /*0090*/  LDG.E R2, desc[UR4][R2.64] ;  /* 0x0000000402027981 */ /* 0x002ea2000c1e1900 */
[----:B---3--:R-:W-:-:S04]  /*00a0*/  IMAD.WIDE.U32 R4, R7, 0x4, R4 ;  /* 0x0000000407047825 */ /* 0x008fc800078e0004 */
[----:B--2---:R-:W-:-:S05]  /*00b0*/  IMAD R7, R2, 0xa, RZ ;  /* 0x0000000a02077824 */ /* 0x004fca00078e02ff */
[----:B------:R-:W-:Y:S01]  /*00c0*/  STG.E desc[UR4][R4.64], R7 ;  /* 0x0000000704007986 */ /* 0x000fe2000c101904 */
[----:B------:R-:W-:Y:S05]  /*00d0*/  EXIT ;  /* 0x000000000000794d */ /* 0x000fea0003800000 */
.L_x_1:
        /* <DEDUP_REMOVED lines=10> */
.L_x_4:


//--------------------- .text.kernel_A            --------------------------
	.section	.text.kernel_A,"ax",@progbits
	.align	128
        .global         kernel_A
        .type           kernel_A,@function
        .size           kernel_A,(.L_x_5 - kernel_A)
        .other          kernel_A,@"STO_CUDA_ENTRY STV_DEFAULT"
kernel_A:
.text.kernel_A:
        /* <DEDUP_REMOVED lines=8> */
[----:B-1----:R-:W-:Y:S01]  /*0080*/  STG.E desc[UR4][R2.64], R5 ;  /* 0x0000000502007986 */ /* 0x002fe2000c101904 */
[----:B------:R-:W-:Y:S05]  /*0090*/  EXIT ;  /* 0x000000000000794d */ /* 0x000fea0003800000 */
.L_x_2:
        /* <DEDUP_REMOVED lines=14> */
.L_x_5:


//--------------------- .nv.shared.reserved.0     --------------------------
	.section	.nv.shared.reserved.0,"aw",@nobits
	.weak		__nv_reservedSMEM_offset_0_alias
	.size		__nv_reservedSMEM_offset_0_alias, 0, 64
	.other		__nv_reservedSMEM_offset_0_alias,@"STO_CUDA_RESERVED_SHARED STV_DEFAULT"
__nv_reservedSMEM_offset_0_alias:
	.zero		0
	.zero		64


//--------------------- .nv.constant0.kernel_C    --------------------------
	.section	.nv.constant0.kernel_C,"a",@progbits
	.sectionflags	@""
	.align	4
.nv.constant0.kernel_C:
	.zero		904


//--------------------- .nv.constant0.kernel_B    --------------------------
	.section	.nv.constant0.kernel_B,"a",@progbits
	.sectionflags	@""
	.align	4
.nv.constant0.kernel_B:
	.zero		912


//--------------------- .nv.constant0.kernel_A    --------------------------
	.section	.nv.constant0.kernel_A,"a",@progbits
	.sectionflags	@""
	.align	4
.nv.constant0.kernel_A:
	.zero		904


//--------------------- SYMBOLS --------------------------

	.type		.nv.reservedSmem.offset0,@object
	.size		.nv.reservedSmem.offset0,0x4
